//
// Generated by NVIDIA NVVM Compiler
//
// Compiler Build ID: CL-36424714
// Cuda compilation tools, release 13.0, V13.0.88
// Based on NVVM 20.0.0
//

.version 9.0
.target sm_100
.address_size 64

	// .globl	_Z8normaDuePiS_

.visible .entry _Z8normaDuePiS_(
	.param .u64 .ptr .align 1 _Z8normaDuePiS__param_0,
	.param .u64 .ptr .align 1 _Z8normaDuePiS__param_1
)
{
	.reg .b32 	%r<8>;
	.reg .b64 	%rd<8>;

	ld.param.u64 	%rd1, [_Z8normaDuePiS__param_0];
	ld.param.u64 	%rd2, [_Z8normaDuePiS__param_1];
	cvta.to.global.u64 	%rd3, %rd2;
	cvta.to.global.u64 	%rd4, %rd1;
	mov.u32 	%r1, %ctaid.x;
	mov.u32 	%r2, %ntid.x;
	mov.u32 	%r3, %tid.x;
	mad.lo.s32 	%r4, %r1, %r2, %r3;
	mul.wide.s32 	%rd5, %r4, 4;
	add.s64 	%rd6, %rd4, %rd5;
	ld.global.u32 	%r5, [%rd6];
	add.s64 	%rd7, %rd3, %rd5;
	ld.global.u32 	%r6, [%rd7];
	mad.lo.s32 	%r7, %r5, %r5, %r6;
	st.global.u32 	[%rd7], %r7;
	ret;

}


// ===== COMPILED SASS (sm_100) =====

	.target	sm_100

	.elftype	@"ET_EXEC"


//--------------------- .note.nv.tkinfo           --------------------------
	.section	.note.nv.tkinfo,"",@"SHT_NOTE"
	.sectionflags	@"SHF_NOTE_NV_TKINFO"
	.tkinfo
        /*0018*/ 	.word	0x00000002
        /*0030*/ 	.string	""
        /*0030*/ 	.string	"ptxas"
        /*0030*/ 	.string	"Cuda compilation tools, release 13.0, V13.0.88"
        /*0030*/ 	.string	"Build cuda_13.0.r13.0/compiler.36424714_0"
        /*0030*/ 	.string	"-arch sm_100 -m 64 "



//--------------------- .note.nv.cuinfo           --------------------------
	.section	.note.nv.cuinfo,"",@"SHT_NOTE"
	.sectionflags	@"SHF_NOTE_NV_CUINFO"
        /*0018*/ 	.short	0x0002
        /*001a*/ 	.short	0x0064
        /*001c*/ 	.short	0x0082
	.zero		2


//--------------------- .nv.info                  --------------------------
	.section	.nv.info,"",@"SHT_CUDA_INFO"
	.align	4


	//----- nvinfo : EIATTR_REGCOUNT
	.align		4
        /*0000*/ 	.byte	0x04, 0x2f
        /*0002*/ 	.short	(.L_1 - .L_0)
	.align		4
.L_0:
        /*0004*/ 	.word	index@(_Z8normaDuePiS_)
        /*0008*/ 	.word	0x0000000a


	//----- nvinfo : EIATTR_FRAME_SIZE
	.align		4
.L_1:
        /*000c*/ 	.byte	0x04, 0x11
        /*000e*/ 	.short	(.L_3 - .L_2)
	.align		4
.L_2:
        /*0010*/ 	.word	index@(_Z8normaDuePiS_)
        /*0014*/ 	.word	0x00000000


	//----- nvinfo : EIATTR_MIN_STACK_SIZE
	.align		4
.L_3:
        /*0018*/ 	.byte	0x04, 0x12
        /*001a*/ 	.short	(.L_5 - .L_4)
	.align		4
.L_4:
        /*001c*/ 	.word	index@(_Z8normaDuePiS_)
        /*0020*/ 	.word	0x00000000
.L_5:


//--------------------- .nv.compat                --------------------------
	.section	.nv.compat,"",@"SHT_CUDA_COMPAT_INFO"
	.align	4
        /*0000*/ 	.byte	0x02, 0x09, 0x00, 0x00, 0x02, 0x02, 0x01, 0x00, 0x02, 0x05, 0x05, 0x00, 0x03, 0x07, 0x01, 0x01
        /*0010*/ 	.byte	0x02, 0x03, 0x00, 0x00, 0x02, 0x06, 0x01, 0x00, 0x04, 0x0b, 0x08, 0x00, 0x09, 0x00, 0x00, 0x00
        /*0020*/ 	.byte	0x00, 0x00, 0x00, 0x00


//--------------------- .nv.info._Z8normaDuePiS_  --------------------------
	.section	.nv.info._Z8normaDuePiS_,"",@"SHT_CUDA_INFO"
	.sectionflags	@""
	.align	4


	//----- nvinfo : EIATTR_CUDA_API_VERSION
	.align		4
        /*0000*/ 	.byte	0x04, 0x37
        /*0002*/ 	.short	(.L_7 - .L_6)
.L_6:
        /*0004*/ 	.word	0x00000082


	//----- nvinfo : EIATTR_KPARAM_INFO
	.align		4
.L_7:
        /*0008*/ 	.byte	0x04, 0x17
        /*000a*/ 	.short	(.L_9 - .L_8)
.L_8:
        /*000c*/ 	.word	0x00000000
        /*0010*/ 	.short	0x0001
        /*0012*/ 	.short	0x0008
        /*0014*/ 	.byte	0x00, 0xf5, 0x21, 0x00


	//----- nvinfo : EIATTR_KPARAM_INFO
	.align		4
.L_9:
        /*0018*/ 	.byte	0x04, 0x17
        /*001a*/ 	.short	(.L_11 - .L_10)
.L_10:
        /*001c*/ 	.word	0x00000000
        /*0020*/ 	.short	0x0000
        /*0022*/ 	.short	0x0000
        /*0024*/ 	.byte	0x00, 0xf5, 0x21, 0x00


	//----- nvinfo : EIATTR_SPARSE_MMA_MASK
	.align		4
.L_11:
        /*0028*/ 	.byte	0x03, 0x50
        /*002a*/ 	.short	0x0000


	//----- nvinfo : EIATTR_MAXREG_COUNT
	.align		4
        /*002c*/ 	.byte	0x03, 0x1b
        /*002e*/ 	.short	0x00ff


	//----- nvinfo : EIATTR_MERCURY_ISA_VERSION
	.align		4
        /*0030*/ 	.byte	0x03, 0x5f
        /*0032*/ 	.short	0x0101


	//----- nvinfo : EIATTR_VRC_CTA_INIT_COUNT
	.align		4
        /*0034*/ 	.byte	0x02, 0x4a
	.zero		1
	.zero		1


	//----- nvinfo : EIATTR_EXIT_INSTR_OFFSETS
	.align		4
        /*0038*/ 	.byte	0x04, 0x1c
        /*003a*/ 	.short	(.L_13 - .L_12)


	//   ....[0]....
.L_12:
        /*003c*/ 	.word	0x000000e0


	//----- nvinfo : EIATTR_CBANK_PARAM_SIZE
	.align		4
.L_13:
        /*0040*/ 	.byte	0x03, 0x19
        /*0042*/ 	.short	0x0010


	//----- nvinfo : EIATTR_PARAM_CBANK
	.align		4
        /*0044*/ 	.byte	0x04, 0x0a
        /*0046*/ 	.short	(.L_15 - .L_14)
	.align		4
.L_14:
        /*0048*/ 	.word	index@(.nv.constant0._Z8normaDuePiS_)
        /*004c*/ 	.short	0x0380
        /*004e*/ 	.short	0x0010


	//----- nvinfo : EIATTR_SW_WAR
	.align		4
.L_15:
        /*0050*/ 	.byte	0x04, 0x36
        /*0052*/ 	.short	(.L_17 - .L_16)
.L_16:
        /*0054*/ 	.word	0x00000008
.L_17:


//--------------------- .nv.callgraph             --------------------------
	.section	.nv.callgraph,"",@"SHT_CUDA_CALLGRAPH"
	.align	4
	.sectionentsize	8
	.align		4
        /*0000*/ 	.word	0x00000000
	.align		4
        /*0004*/ 	.word	0xffffffff
	.align		4
        /*0008*/ 	.word	0x00000000
	.align		4
        /*000c*/ 	.word	0xfffffffe
	.align		4
        /*0010*/ 	.word	0x00000000
	.align		4
        /*0014*/ 	.word	0xfffffffd
	.align		4
        /*0018*/ 	.word	0x00000000
	.align		4
        /*001c*/ 	.word	0xfffffffc


//--------------------- .text._Z8normaDuePiS_     --------------------------
	.section	.text._Z8normaDuePiS_,"ax",@progbits
	.align	128
        .global         _Z8normaDuePiS_
        .type           _Z8normaDuePiS_,@function
        .size           _Z8normaDuePiS_,(.L_x_1 - _Z8normaDuePiS_)
        .other          _Z8normaDuePiS_,@"STO_CUDA_ENTRY STV_DEFAULT"
_Z8normaDuePiS_:
.text._Z8normaDuePiS_:
[----:B------:R-:W-:Y:S01]  /*0000*/  LDC R1, c[0x0][0x37c] ;  /* 0x0000df00ff017b82 */ /* 0x000fe20000000800 */
[----:B------:R-:W0:Y:S07]  /*0010*/  S2R R0, SR_TID.X ;  /* 0x0000000000007919 */ /* 0x000e2e0000002100 */
[----:B------:R-:W0:Y:S01]  /*0020*/  S2UR UR6, SR_CTAID.X ;  /* 0x00000000000679c3 */ /* 0x000e220000002500 */
[----:B------:R-:W1:Y:S07]  /*0030*/  LDCU.64 UR4, c[0x0][0x358] ;  /* 0x00006b00ff0477ac */ /* 0x000e6e0008000a00 */
[----:B------:R-:W0:Y:S08]  /*0040*/  LDC R7, c[0x0][0x360] ;  /* 0x0000d800ff077b82 */ /* 0x000e300000000800 */
[----:B------:R-:W2:Y:S08]  /*0050*/  LDC.64 R2, c[0x0][0x380] ;  /* 0x0000e000ff027b82 */ /* 0x000eb00000000a00 */
[----:B------:R-:W3:Y:S01]  /*0060*/  LDC.64 R4, c[0x0][0x388] ;  /* 0x0000e200ff047b82 */ /* 0x000ee20000000a00 */
[----:B0-----:R-:W-:-:S04]  /*0070*/  IMAD R7, R7, UR6, R0 ;  /* 0x0000000607077c24 */ /* 0x001fc8000f8e0200 */
[----:B--2---:R-:W-:-:S06]  /*0080*/  IMAD.WIDE R2, R7, 0x4, R2 ;  /* 0x0000000407027825 */ /* 0x004fcc00078e0202 */
[----:B-1----:R-:W2:Y:S01]  /*0090*/  LDG.E R2, desc[UR4][R2.64] ;  /* 0x0000000402027981 */ /* 0x002ea2000c1e1900 */
[----:B---3--:R-:W-:-:S05]  /*00a0*/  IMAD.WIDE R4, R7, 0x4, R4 ;  /* 0x0000000407047825 */ /* 0x008fca00078e0204 */
[----:B------:R-:W2:Y:S02]  /*00b0*/  LDG.E R7, desc[UR4][R4.64] ;  /* 0x0000000404077981 */ /* 0x000ea4000c1e1900 */
[----:B--2---:R-:W-:-:S05]  /*00c0*/  IMAD R7, R2, R2, R7 ;  /* 0x0000000202077224 */ /* 0x004fca00078e0207 */
[----:B------:R-:W-:Y:S01]  /*00d0*/  STG.E desc[UR4][R4.64], R7 ;  /* 0x0000000704007986 */ /* 0x000fe2000c101904 */
[----:B------:R-:W-:Y:S05]  /*00e0*/  EXIT ;  /* 0x000000000000794d */ /* 0x000fea0003800000 */
.L_x_0:
[----:B------:R-:W-:-:S00]  /*00f0*/  BRA `(.L_x_0) ;  /* 0xfffffffc00fc7947 */ /* 0x000fc0000383ffff */
[----:B------:R-:W-:-:S00]  /*0100*/  NOP ;  /* 0x0000000000007918 */ /* 0x000fc00000000000 */
[----:B------:R-:W-:-:S00]  /*0110*/  NOP ;  /* 0x0000000000007918 */ /* 0x000fc00000000000 */
[----:B------:R-:W-:-:S00]  /*0120*/  NOP ;  /* 0x0000000000007918 */ /* 0x000fc00000000000 */
[----:B------:R-:W-:-:S00]  /*0130*/  NOP ;  /* 0x0000000000007918 */ /* 0x000fc00000000000 */
[----:B------:R-:W-:-:S00]  /*0140*/  NOP ;  /* 0x0000000000007918 */ /* 0x000fc00000000000 */
[----:B------:R-:W-:-:S00]  /*0150*/  NOP ;  /* 0x0000000000007918 */ /* 0x000fc00000000000 */
[----:B------:R-:W-:-:S00]  /*0160*/  NOP ;  /* 0x0000000000007918 */ /* 0x000fc00000000000 */
[----:B------:R-:W-:-:S00]  /*0170*/  NOP ;  /* 0x0000000000007918 */ /* 0x000fc00000000000 */
.L_x_1:


//--------------------- .nv.shared.reserved.0     --------------------------
	.section	.nv.shared.reserved.0,"aw",@nobits
	.weak		__nv_reservedSMEM_offset_0_alias
	.size		__nv_reservedSMEM_offset_0_alias, 0, 64
	.other		__nv_reservedSMEM_offset_0_alias,@"STO_CUDA_RESERVED_SHARED STV_DEFAULT"
__nv_reservedSMEM_offset_0_alias:
	.zero		0
	.zero		64


//--------------------- .nv.constant0._Z8normaDuePiS_ --------------------------
	.section	.nv.constant0._Z8normaDuePiS_,"a",@progbits
	.sectionflags	@""
	.align	4
.nv.constant0._Z8normaDuePiS_:
	.zero		912


//--------------------- SYMBOLS --------------------------

	.type		.nv.reservedSmem.offset0,@object
	.size		.nv.reservedSmem.offset0,0x4
